	.headerflags	@"EF_CUDA_TEXMODE_UNIFIED EF_CUDA_64BIT_ADDRESS EF_CUDA_ACCELERATORS EF_CUDA_SM90 EF_CUDA_VIRTUAL_SM(EF_CUDA_SM90)"
	.elftype	@"ET_EXEC"


//--------------------- .nv.info                  --------------------------
	.section	.nv.info,"",@"SHT_CUDA_INFO"
	.align	4


	//----- nvinfo : EIATTR_REGCOUNT
	.align		4
        /*0000*/ 	.byte	0x04, 0x2f
        /*0002*/ 	.short	(.L_1 - .L_0)
	.align		4
.L_0:
        /*0004*/ 	.word	index@(triton_poi_fused_0)
        /*0008*/ 	.word	0x0000001c


	//----- nvinfo : EIATTR_MIN_STACK_SIZE
	.align		4
.L_1:
        /*000c*/ 	.byte	0x04, 0x12
        /*000e*/ 	.short	(.L_3 - .L_2)
	.align		4
.L_2:
        /*0010*/ 	.word	index@(triton_poi_fused_0)
        /*0014*/ 	.word	0x00000000


	//----- nvinfo : EIATTR_FRAME_SIZE
	.align		4
.L_3:
        /*0018*/ 	.byte	0x04, 0x11
        /*001a*/ 	.short	(.L_5 - .L_4)
	.align		4
.L_4:
        /*001c*/ 	.word	index@(triton_poi_fused_0)
        /*0020*/ 	.word	0x00000000


	//----- nvinfo : EIATTR_MIN_STACK_SIZE
	.align		4
.L_5:
        /*0024*/ 	.byte	0x04, 0x12
        /*0026*/ 	.short	(.L_7 - .L_6)
	.align		4
.L_6:
        /*0028*/ 	.word	index@(triton_poi_fused_0)
        /*002c*/ 	.word	0x00000000
.L_7:


//--------------------- .nv.info.triton_poi_fused_0 --------------------------
	.section	.nv.info.triton_poi_fused_0,"",@"SHT_CUDA_INFO"
	.sectionflags	@""
	.align	4


	//----- nvinfo : EIATTR_CUDA_API_VERSION
	.align		4
        /*0000*/ 	.byte	0x04, 0x37
        /*0002*/ 	.short	(.L_9 - .L_8)
.L_8:
        /*0004*/ 	.word	0x0000007c


	//----- nvinfo : EIATTR_KPARAM_INFO
	.align		4
.L_9:
        /*0008*/ 	.byte	0x04, 0x17
        /*000a*/ 	.short	(.L_11 - .L_10)
.L_10:
        /*000c*/ 	.word	0x00000000
        /*0010*/ 	.short	0x0003
        /*0012*/ 	.short	0x0014
        /*0014*/ 	.byte	0x00, 0xf0, 0x11, 0x00


	//----- nvinfo : EIATTR_KPARAM_INFO
	.align		4
.L_11:
        /*0018*/ 	.byte	0x04, 0x17
        /*001a*/ 	.short	(.L_13 - .L_12)
.L_12:
        /*001c*/ 	.word	0x00000000
        /*0020*/ 	.short	0x0002
        /*0022*/ 	.short	0x0010
        /*0024*/ 	.byte	0x00, 0xf0, 0x11, 0x00


	//----- nvinfo : EIATTR_KPARAM_INFO
	.align		4
.L_13:
        /*0028*/ 	.byte	0x04, 0x17
        /*002a*/ 	.short	(.L_15 - .L_14)
.L_14:
        /*002c*/ 	.word	0x00000000
        /*0030*/ 	.short	0x0001
        /*0032*/ 	.short	0x0008
        /*0034*/ 	.byte	0x00, 0xf4, 0x21, 0x00


	//----- nvinfo : EIATTR_KPARAM_INFO
	.align		4
.L_15:
        /*0038*/ 	.byte	0x04, 0x17
        /*003a*/ 	.short	(.L_17 - .L_16)
.L_16:
        /*003c*/ 	.word	0x00000000
        /*0040*/ 	.short	0x0000
        /*0042*/ 	.short	0x0000
        /*0044*/ 	.byte	0x00, 0xf4, 0x21, 0x00


	//----- nvinfo : EIATTR_SPARSE_MMA_MASK
	.align		4
.L_17:
        /*0048*/ 	.byte	0x03, 0x50
        /*004a*/ 	.short	0x0000


	//----- nvinfo : EIATTR_MAXREG_COUNT
	.align		4
        /*004c*/ 	.byte	0x03, 0x1b
        /*004e*/ 	.short	0x00ff


	//----- nvinfo : EIATTR_EXIT_INSTR_OFFSETS
	.align		4
        /*0050*/ 	.byte	0x04, 0x1c
        /*0052*/ 	.short	(.L_19 - .L_18)


	//   ....[0]....
.L_18:
        /*0054*/ 	.word	0x000006e0


	//   ....[1]....
        /*0058*/ 	.word	0x00000730


	//----- nvinfo : EIATTR_REQNTID
	.align		4
.L_19:
        /*005c*/ 	.byte	0x04, 0x10
        /*005e*/ 	.short	(.L_21 - .L_20)
.L_20:
        /*0060*/ 	.word	0x00000080
        /*0064*/ 	.word	0x00000001
        /*0068*/ 	.word	0x00000001


	//----- nvinfo : EIATTR_CBANK_PARAM_SIZE
	.align		4
.L_21:
        /*006c*/ 	.byte	0x03, 0x19
        /*006e*/ 	.short	0x0018


	//----- nvinfo : EIATTR_PARAM_CBANK
	.align		4
        /*0070*/ 	.byte	0x04, 0x0a
        /*0072*/ 	.short	(.L_23 - .L_22)
	.align		4
.L_22:
        /*0074*/ 	.word	index@(.nv.constant0.triton_poi_fused_0)
        /*0078*/ 	.short	0x0210
        /*007a*/ 	.short	0x0018


	//----- nvinfo : EIATTR_SW_WAR
	.align		4
.L_23:
        /*007c*/ 	.byte	0x04, 0x36
        /*007e*/ 	.short	(.L_25 - .L_24)
.L_24:
        /*0080*/ 	.word	0x00000008
.L_25:


//--------------------- .nv.callgraph             --------------------------
	.section	.nv.callgraph,"",@"SHT_CUDA_CALLGRAPH"
	.align	4
	.sectionentsize	8
	.align		4
        /*0000*/ 	.word	0x00000000
	.align		4
        /*0004*/ 	.word	0xffffffff
	.align		4
        /*0008*/ 	.word	0x00000000
	.align		4
        /*000c*/ 	.word	0xfffffffe
	.align		4
        /*0010*/ 	.word	0x00000000
	.align		4
        /*0014*/ 	.word	0xfffffffd
	.align		4
        /*0018*/ 	.word	0x00000000
	.align		4
        /*001c*/ 	.word	0xfffffffc


//--------------------- .text.triton_poi_fused_0  --------------------------
	.section	.text.triton_poi_fused_0,"ax",@progbits
	.sectionflags	@"SHF_BARRIERS=1"
	.align	128
        .global         triton_poi_fused_0
        .type           triton_poi_fused_0,@function
        .size           triton_poi_fused_0,(.L_x_1 - triton_poi_fused_0)
        .other          triton_poi_fused_0,@"STO_CUDA_ENTRY STV_DEFAULT"
triton_poi_fused_0:
.text.triton_poi_fused_0:
[----:B------:R-:W0:Y:S01]  /*0000*/  LDC R1, c[0x0][0x28] ;  /* 0x00000a00ff017b82 */ /* 0x000e220000000800 */
[----:B------:R-:W1:Y:S07]  /*0010*/  S2R R14, SR_CTAID.Z ;  /* 0x00000000000e7919 */ /* 0x000e6e0000002700 */
[----:B------:R-:W1:Y:S01]  /*0020*/  S2UR UR4, SR_CTAID.Y ;  /* 0x00000000000479c3 */ /* 0x000e620000002600 */
[----:B------:R-:W-:Y:S01]  /*0030*/  CS2R R18, SRZ ;  /* 0x0000000000127805 */ /* 0x000fe2000001ff00 */
[----:B------:R-:W-:Y:S01]  /*0040*/  ULDC.64 UR6, c[0x0][0x208] ;  /* 0x0000820000067ab9 */ /* 0x000fe20000000a00 */
[----:B------:R-:W2:Y:S01]  /*0050*/  S2R R15, SR_TID.X ;  /* 0x00000000000f7919 */ /* 0x000ea20000002100 */
[----:B------:R-:W3:Y:S04]  /*0060*/  S2R R0, SR_CTAID.X ;  /* 0x0000000000007919 */ /* 0x000ee80000002500 */
[----:B------:R-:W1:Y:S08]  /*0070*/  LDC R3, c[0x0][0x10] ;  /* 0x00000400ff037b82 */ /* 0x000e700000000800 */
[----:B------:R-:W4:Y:S01]  /*0080*/  LDC.64 R16, c[0x0][0x210] ;  /* 0x00008400ff107b82 */ /* 0x000f220000000a00 */
[----:B-1----:R-:W-:Y:S01]  /*0090*/  IMAD R14, R14, R3, UR4 ;  /* 0x000000040e0e7e24 */ /* 0x002fe2000f8e0203 */
[----:B--2---:R-:W-:-:S03]  /*00a0*/  SHF.R.U32.HI R5, RZ, 0x5, R15 ;  /* 0x00000005ff057819 */ /* 0x004fc6000001160f */
[----:B------:R-:W-:Y:S02]  /*00b0*/  IMAD.SHL.U32 R14, R14, 0x20, RZ ;  /* 0x000000200e0e7824 */ /* 0x000fe400078e00ff */
[----:B---3--:R-:W-:Y:S01]  /*00c0*/  IMAD.SHL.U32 R0, R0, 0x20, RZ ;  /* 0x0000002000007824 */ /* 0x008fe200078e00ff */
[----:B------:R-:W-:-:S04]  /*00d0*/  SGXT.U32 R5, R5, 0x2 ;  /* 0x000000020505781a */ /* 0x000fc80000000000 */
[----:B------:R-:W-:Y:S02]  /*00e0*/  LOP3.LUT R3, R0, 0x1f, R15, 0xf8, !PT ;  /* 0x0000001f00037812 */ /* 0x000fe400078ef80f */
[----:B------:R-:W-:Y:S02]  /*00f0*/  LOP3.LUT R2, R14, R5, RZ, 0xfc, !PT ;  /* 0x000000050e027212 */ /* 0x000fe400078efcff */
[----:B------:R-:W-:Y:S02]  /*0100*/  ISETP.GE.AND P0, PT, R3, 0x19, PT ;  /* 0x000000190300780c */ /* 0x000fe40003f06270 */
[----:B------:R-:W-:Y:S01]  /*0110*/  LOP3.LUT R4, R14, 0x4, R5, 0xfe, !PT ;  /* 0x000000040e047812 */ /* 0x000fe200078efe05 */
[C---:B------:R-:W-:Y:S01]  /*0120*/  IMAD R7, R2.reuse, 0x19, R3 ;  /* 0x0000001902077824 */ /* 0x040fe200078e0203 */
[----:B------:R-:W-:Y:S02]  /*0130*/  ISETP.LT.AND P1, PT, R2, 0x18000, !P0 ;  /* 0x000180000200780c */ /* 0x000fe40004721270 */
[----:B------:R-:W-:Y:S01]  /*0140*/  ISETP.LT.AND P2, PT, R4, 0x18000, !P0 ;  /* 0x000180000400780c */ /* 0x000fe20004741270 */
[----:B------:R-:W-:Y:S01]  /*0150*/  VIADD R3, R7, 0x64 ;  /* 0x0000006407037836 */ /* 0x000fe20000000000 */
[----:B------:R-:W-:-:S02]  /*0160*/  LOP3.LUT R2, R14, 0x8, R5, 0xfe, !PT ;  /* 0x000000080e027812 */ /* 0x000fc400078efe05 */
[----:B------:R-:W-:Y:S02]  /*0170*/  LOP3.LUT R4, R14, 0xc, R5, 0xfe, !PT ;  /* 0x0000000c0e047812 */ /* 0x000fe400078efe05 */
[----:B------:R-:W-:Y:S02]  /*0180*/  LOP3.LUT R6, R14, 0x10, R5, 0xfe, !PT ;  /* 0x000000100e067812 */ /* 0x000fe400078efe05 */
[----:B------:R-:W-:Y:S01]  /*0190*/  ISETP.LT.AND P6, PT, R2, 0x18000, !P0 ;  /* 0x000180000200780c */ /* 0x000fe200047c1270 */
[----:B----4-:R-:W-:Y:S01]  /*01a0*/  IMAD.WIDE R2, R3, 0x4, R16 ;  /* 0x0000000403027825 */ /* 0x010fe200078e0210 */
[----:B------:R-:W-:Y:S02]  /*01b0*/  ISETP.LT.AND P5, PT, R4, 0x18000, !P0 ;  /* 0x000180000400780c */ /* 0x000fe400047a1270 */
[----:B------:R-:W-:Y:S02]  /*01c0*/  ISETP.LT.AND P4, PT, R6, 0x18000, !P0 ;  /* 0x000180000600780c */ /* 0x000fe40004781270 */
[----:B------:R-:W-:Y:S01]  /*01d0*/  LOP3.LUT R4, R14, 0x14, R5, 0xfe, !PT ;  /* 0x000000140e047812 */ /* 0x000fe200078efe05 */
[----:B------:R1:W2:Y:S01]  /*01e0*/  @P2 LDG.E.EL R18, desc[UR6][R2.64] ;  /* 0x0000000602122981 */ /* 0x0002a2000c2e1900 */
[----:B------:R-:W-:-:S02]  /*01f0*/  LOP3.LUT R6, R14, 0x18, R5, 0xfe, !PT ;  /* 0x000000180e067812 */ /* 0x000fc400078efe05 */
[----:B------:R-:W-:Y:S02]  /*0200*/  LOP3.LUT R5, R14, 0x1c, R5, 0xfe, !PT ;  /* 0x0000001c0e057812 */ /* 0x000fe400078efe05 */
[----:B------:R-:W-:Y:S02]  /*0210*/  ISETP.LT.AND P3, PT, R4, 0x18000, !P0 ;  /* 0x000180000400780c */ /* 0x000fe40004761270 */
[----:B------:R-:W-:Y:S01]  /*0220*/  ISETP.LT.AND P2, PT, R6, 0x18000, !P0 ;  /* 0x000180000600780c */ /* 0x000fe20004741270 */
[----:B------:R-:W-:Y:S01]  /*0230*/  VIADD R13, R7, 0xc8 ;  /* 0x000000c8070d7836 */ /* 0x000fe20000000000 */
[----:B------:R-:W-:Y:S01]  /*0240*/  ISETP.LT.AND P0, PT, R5, 0x18000, !P0 ;  /* 0x000180000500780c */ /* 0x000fe20004701270 */
[C---:B------:R-:W-:Y:S02]  /*0250*/  VIADD R11, R7.reuse, 0x12c ;  /* 0x0000012c070b7836 */ /* 0x040fe40000000000 */
[C---:B------:R-:W-:Y:S02]  /*0260*/  VIADD R9, R7.reuse, 0x190 ;  /* 0x0000019007097836 */ /* 0x040fe40000000000 */
[----:B------:R-:W-:-:S02]  /*0270*/  VIADD R5, R7, 0x1f4 ;  /* 0x000001f407057836 */ /* 0x000fc40000000000 */
[C---:B------:R-:W-:Y:S02]  /*0280*/  VIADD R21, R7.reuse, 0x258 ;  /* 0x0000025807157836 */ /* 0x040fe40000000000 */
[C---:B------:R-:W-:Y:S02]  /*0290*/  VIADD R23, R7.reuse, 0x2bc ;  /* 0x000002bc07177836 */ /* 0x040fe40000000000 */
[----:B------:R-:W-:Y:S01]  /*02a0*/  IMAD.WIDE R6, R7, 0x4, R16 ;  /* 0x0000000407067825 */ /* 0x000fe200078e0210 */
[----:B------:R-:W-:-:S03]  /*02b0*/  CS2R R24, SRZ ;  /* 0x0000000000187805 */ /* 0x000fc6000001ff00 */
[----:B------:R-:W-:-:S03]  /*02c0*/  IMAD.WIDE R12, R13, 0x4, R16 ;  /* 0x000000040d0c7825 */ /* 0x000fc600078e0210 */
[----:B------:R-:W3:Y:S01]  /*02d0*/  @P1 LDG.E.EL R24, desc[UR6][R6.64] ;  /* 0x0000000606181981 */ /* 0x000ee2000c2e1900 */
[----:B------:R-:W-:-:S03]  /*02e0*/  IMAD.WIDE R10, R11, 0x4, R16 ;  /* 0x000000040b0a7825 */ /* 0x000fc600078e0210 */
[----:B------:R4:W5:Y:S01]  /*02f0*/  @P6 LDG.E.EL R19, desc[UR6][R12.64] ;  /* 0x000000060c136981 */ /* 0x000962000c2e1900 */
[----:B------:R-:W-:-:S04]  /*0300*/  IMAD.WIDE R8, R9, 0x4, R16 ;  /* 0x0000000409087825 */ /* 0x000fc800078e0210 */
[----:B------:R-:W-:-:S04]  /*0310*/  IMAD.WIDE R4, R5, 0x4, R16 ;  /* 0x0000000405047825 */ /* 0x000fc800078e0210 */
[----:B-1----:R-:W-:Y:S01]  /*0320*/  IMAD.WIDE R2, R21, 0x4, R16 ;  /* 0x0000000415027825 */ /* 0x002fe200078e0210 */
[----:B------:R-:W-:-:S03]  /*0330*/  CS2R R20, SRZ ;  /* 0x0000000000147805 */ /* 0x000fc6000001ff00 */
[----:B------:R-:W-:Y:S01]  /*0340*/  IMAD.WIDE R16, R23, 0x4, R16 ;  /* 0x0000000417107825 */ /* 0x000fe200078e0210 */
[----:B------:R-:W-:Y:S02]  /*0350*/  CS2R R22, SRZ ;  /* 0x0000000000167805 */ /* 0x000fe4000001ff00 */
[----:B------:R-:W5:Y:S04]  /*0360*/  @P5 LDG.E.EL R20, desc[UR6][R10.64] ;  /* 0x000000060a145981 */ /* 0x000f68000c2e1900 */
[----:B------:R1:W5:Y:S04]  /*0370*/  @P4 LDG.E.EL R21, desc[UR6][R8.64] ;  /* 0x0000000608154981 */ /* 0x000368000c2e1900 */
[----:B------:R-:W5:Y:S04]  /*0380*/  @P3 LDG.E.EL R23, desc[UR6][R4.64] ;  /* 0x0000000604173981 */ /* 0x000f68000c2e1900 */
[----:B------:R1:W5:Y:S04]  /*0390*/  @P2 LDG.E.EL R22, desc[UR6][R2.64] ;  /* 0x0000000602162981 */ /* 0x000368000c2e1900 */
[----:B------:R-:W5:Y:S01]  /*03a0*/  @P0 LDG.E.EL R25, desc[UR6][R16.64] ;  /* 0x0000000610190981 */ /* 0x000f62000c2e1900 */
[----:B----4-:R-:W1:Y:S01]  /*03b0*/  S2R R13, SR_TID.X ;  /* 0x00000000000d7919 */ /* 0x010e620000002100 */
[----:B------:R-:W4:Y:S01]  /*03c0*/  S2UR UR5, SR_CgaCtaId ;  /* 0x00000000000579c3 */ /* 0x000f220000008800 */
[----:B------:R-:W-:-:S02]  /*03d0*/  UMOV UR4, 0x400 ;  /* 0x0000040000047882 */ /* 0x000fc40000000000 */
[----:B----4-:R-:W-:Y:S01]  /*03e0*/  UPRMT UR4, UR5, 0x654, UR4 ;  /* 0x0000065405047896 */ /* 0x010fe20008000004 */
[----:B01----:R-:W-:Y:S01]  /*03f0*/  IMAD.SHL.U32 R8, R13, 0x20, RZ ;  /* 0x000000200d087824 */ /* 0x003fe200078e00ff */
[----:B------:R-:W-:-:S04]  /*0400*/  SHF.R.U32.HI R10, RZ, 0x5, R13 ;  /* 0x00000005ff0a7819 */ /* 0x000fc8000001160d */
[----:B------:R-:W-:Y:S02]  /*0410*/  SGXT.U32 R9, R10, 0x2 ;  /* 0x000000020a09781a */ /* 0x000fe40000000000 */
[----:B------:R-:W-:-:S04]  /*0420*/  LOP3.LUT R8, R8, 0x3e0, RZ, 0xc0, !PT ;  /* 0x000003e008087812 */ /* 0x000fc800078ec0ff */
[C---:B------:R-:W-:Y:S02]  /*0430*/  LOP3.LUT R2, R8.reuse, R9, RZ, 0xfc, !PT ;  /* 0x0000000908027212 */ /* 0x040fe400078efcff */
[----:B------:R-:W-:-:S05]  /*0440*/  LEA.HI R3, R8, UR4, RZ, 0x1f ;  /* 0x0000000408037c11 */ /* 0x000fca000f8ff8ff */
[----:B------:R-:W-:Y:S02]  /*0450*/  IMAD R12, R2, 0x4, R3 ;  /* 0x00000004020c7824 */ /* 0x000fe400078e0203 */
[C---:B------:R-:W-:Y:S02]  /*0460*/  IMAD.SHL.U32 R2, R13.reuse, 0x2, RZ ;  /* 0x000000020d027824 */ /* 0x040fe400078e00ff */
[----:B------:R-:W-:-:S03]  /*0470*/  IMAD.SHL.U32 R8, R13, 0x4, RZ ;  /* 0x000000040d087824 */ /* 0x000fc600078e00ff */
[----:B------:R-:W-:Y:S02]  /*0480*/  LOP3.LUT R2, R2, 0xf0, RZ, 0xc0, !PT ;  /* 0x000000f002027812 */ /* 0x000fe400078ec0ff */
[----:B------:R-:W-:-:S03]  /*0490*/  LOP3.LUT R8, R8, 0x1fc, RZ, 0xc0, !PT ;  /* 0x000001fc08087812 */ /* 0x000fc600078ec0ff */
[----:B------:R-:W-:-:S04]  /*04a0*/  VIADD R3, R2, UR4 ;  /* 0x0000000402037c36 */ /* 0x000fc80008000000 */
[----:B------:R-:W-:Y:S02]  /*04b0*/  IMAD R4, R8, 0x4, R3 ;  /* 0x0000000408047824 */ /* 0x000fe400078e0203 */
[----:B------:R-:W-:-:S05]  /*04c0*/  IMAD.SHL.U32 R3, R15, 0x4, RZ ;  /* 0x000000040f037824 */ /* 0x000fca00078e00ff */
[----:B------:R-:W-:Y:S02]  /*04d0*/  LOP3.LUT R14, R14, 0x1c, R3, 0xf8, !PT ;  /* 0x0000001c0e0e7812 */ /* 0x000fe400078ef803 */
[----:B------:R-:W0:Y:S02]  /*04e0*/  LDC.64 R2, c[0x0][0x218] ;  /* 0x00008600ff027b82 */ /* 0x000e240000000a00 */
[----:B------:R-:W-:-:S04]  /*04f0*/  SHF.R.S32.HI R9, RZ, 0x1f, R14 ;  /* 0x0000001fff097819 */ /* 0x000fc8000001140e */
[----:B------:R-:W-:Y:S02]  /*0500*/  LEA.HI R10, R9, R14, RZ, 0x7 ;  /* 0x0000000e090a7211 */ /* 0x000fe400078f38ff */
[----:B------:R-:W-:Y:S02]  /*0510*/  SHF.R.U32.HI R9, RZ, 0x3, R15 ;  /* 0x00000003ff097819 */ /* 0x000fe4000001160f */
[----:B------:R-:W-:Y:S02]  /*0520*/  LOP3.LUT R11, R10, 0xffffff80, RZ, 0xc0, !PT ;  /* 0xffffff800a0b7812 */ /* 0x000fe400078ec0ff */
[----:B------:R-:W-:Y:S02]  /*0530*/  SGXT.U32 R9, R9, 0x4 ;  /* 0x000000040909781a */ /* 0x000fe40000000000 */
[----:B------:R-:W-:Y:S02]  /*0540*/  SHF.R.S32.HI R10, RZ, 0x7, R10 ;  /* 0x00000007ff0a7819 */ /* 0x000fe4000001140a */
[----:B------:R-:W-:Y:S01]  /*0550*/  LOP3.LUT R9, R0, R9, RZ, 0xfc, !PT ;  /* 0x0000000900097212 */ /* 0x000fe200078efcff */
[C---:B------:R-:W-:Y:S01]  /*0560*/  IMAD.IADD R11, R14.reuse, 0x1, -R11 ;  /* 0x000000010e0b7824 */ /* 0x040fe200078e0a0b */
[----:B------:R-:W-:-:S02]  /*0570*/  ISETP.GE.AND P0, PT, R14, 0x18000, PT ;  /* 0x000180000e00780c */ /* 0x000fc40003f06270 */
[C---:B------:R-:W-:Y:S02]  /*0580*/  LOP3.LUT R0, R9.reuse, 0x10, RZ, 0xfc, !PT ;  /* 0x0000001009007812 */ /* 0x040fe400078efcff */
[----:B------:R-:W-:Y:S02]  /*0590*/  LOP3.LUT R13, R8, 0x200, RZ, 0xfc, !PT ;  /* 0x00000200080d7812 */ /* 0x000fe400078efcff */
[----:B------:R-:W-:Y:S02]  /*05a0*/  ISETP.LT.AND P1, PT, R9, 0x19, !P0 ;  /* 0x000000190900780c */ /* 0x000fe40004721270 */
[----:B------:R-:W-:Y:S02]  /*05b0*/  ISETP.LT.AND P0, PT, R0, 0x19, !P0 ;  /* 0x000000190000780c */ /* 0x000fe40004701270 */
[----:B------:R-:W-:-:S04]  /*05c0*/  SHF.R.U32.HI R13, RZ, 0x1, R13 ;  /* 0x00000001ff0d7819 */ /* 0x000fc8000001160d */
[----:B------:R-:W-:-:S05]  /*05d0*/  LOP3.LUT R13, R13, 0x1f0, RZ, 0xc0, !PT ;  /* 0x000001f00d0d7812 */ /* 0x000fca00078ec0ff */
[----:B------:R-:W-:-:S04]  /*05e0*/  VIADD R13, R13, UR4 ;  /* 0x000000040d0d7c36 */ /* 0x000fc80008000000 */
[----:B------:R-:W-:Y:S01]  /*05f0*/  IMAD R13, R8, 0x4, R13 ;  /* 0x00000004080d7824 */ /* 0x000fe200078e020d */
[----:B--2---:R-:W-:Y:S04]  /*0600*/  STS [R12+0x10], R18 ;  /* 0x000010120c007388 */ /* 0x004fe80000000800 */
[----:B---3--:R-:W-:Y:S04]  /*0610*/  STS [R12], R24 ;  /* 0x000000180c007388 */ /* 0x008fe80000000800 */
[----:B-----5:R-:W-:Y:S04]  /*0620*/  STS [R12+0x20], R19 ;  /* 0x000020130c007388 */ /* 0x020fe80000000800 */
[----:B------:R-:W-:Y:S04]  /*0630*/  STS [R12+0x30], R20 ;  /* 0x000030140c007388 */ /* 0x000fe80000000800 */
[----:B------:R-:W-:Y:S04]  /*0640*/  STS [R12+0x40], R21 ;  /* 0x000040150c007388 */ /* 0x000fe80000000800 */
[----:B------:R-:W-:Y:S04]  /*0650*/  STS [R12+0x50], R23 ;  /* 0x000050170c007388 */ /* 0x000fe80000000800 */
[----:B------:R-:W-:Y:S04]  /*0660*/  STS [R12+0x60], R22 ;  /* 0x000060160c007388 */ /* 0x000fe80000000800 */
[----:B------:R1:W-:Y:S01]  /*0670*/  STS [R12+0x70], R25 ;  /* 0x000070190c007388 */ /* 0x0003e20000000800 */
[----:B------:R-:W-:Y:S06]  /*0680*/  BAR.SYNC.DEFER_BLOCKING 0x0 ;  /* 0x0000000000007b1d */ /* 0x000fec0000010000 */
[----:B------:R-:W2:Y:S01]  /*0690*/  LDS.128 R4, [R4] ;  /* 0x0000000004047984 */ /* 0x000ea20000000c00 */
[----:B-1----:R-:W-:-:S04]  /*06a0*/  IMAD R12, R10, 0xc80, R11 ;  /* 0x00000c800a0c7824 */ /* 0x002fc800078e020b */
[----:B------:R-:W-:-:S04]  /*06b0*/  IMAD R11, R9, 0x80, R12 ;  /* 0x00000080090b7824 */ /* 0x000fc800078e020c */
[----:B0-----:R-:W-:-:S05]  /*06c0*/  IMAD.WIDE R10, R11, 0x4, R2 ;  /* 0x000000040b0a7825 */ /* 0x001fca00078e0202 */
[----:B--2---:R0:W-:Y:S02]  /*06d0*/  @P1 STG.E.128 desc[UR6][R10.64], R4 ;  /* 0x000000040a001986 */ /* 0x0041e4000c101d06 */
[----:B0-----:R-:W-:Y:S05]  /*06e0*/  @!P0 EXIT ;  /* 0x000000000000894d */ /* 0x001fea0003800000 */
[----:B0-----:R-:W0:Y:S01]  /*06f0*/  LDS.128 R8, [R13+0x800] ;  /* 0x000800000d087984 */ /* 0x001e220000000c00 */
[----:B------:R-:W-:-:S04]  /*0700*/  IMAD R5, R0, 0x80, R12 ;  /* 0x0000008000057824 */ /* 0x000fc800078e020c */
[----:B------:R-:W-:-:S05]  /*0710*/  IMAD.WIDE R2, R5, 0x4, R2 ;  /* 0x0000000405027825 */ /* 0x000fca00078e0202 */
[----:B0-----:R-:W-:Y:S01]  /*0720*/  STG.E.128 desc[UR6][R2.64], R8 ;  /* 0x0000000802007986 */ /* 0x001fe2000c101d06 */
[----:B------:R-:W-:Y:S05]  /*0730*/  EXIT ;  /* 0x000000000000794d */ /* 0x000fea0003800000 */
.L_x_0:
[----:B------:R-:W-:-:S00]  /*0740*/  BRA `(.L_x_0) ;  /* 0xfffffffc00fc7947 */ /* 0x000fc0000383ffff */
[----:B------:R-:W-:-:S00]  /*0750*/  NOP ;  /* 0x0000000000007918 */ /* 0x000fc00000000000 */
        /* <DEDUP_REMOVED lines=10> */
.L_x_1:


//--------------------- .nv.shared.triton_poi_fused_0 --------------------------
	.section	.nv.shared.triton_poi_fused_0,"aw",@nobits
	.sectionflags	@""
	.align	16
	.zero		1024


//--------------------- .nv.constant0.triton_poi_fused_0 --------------------------
	.section	.nv.constant0.triton_poi_fused_0,"a",@progbits
	.sectionflags	@""
	.align	4
.nv.constant0.triton_poi_fused_0:
	.zero		552
